	.headerflags	@"EF_CUDA_TEXMODE_UNIFIED EF_CUDA_64BIT_ADDRESS EF_CUDA_ACCELERATORS EF_CUDA_SM90 EF_CUDA_VIRTUAL_SM(EF_CUDA_SM90)"
	.elftype	@"ET_EXEC"


//--------------------- .nv.info                  --------------------------
	.section	.nv.info,"",@"SHT_CUDA_INFO"
	.align	4


	//----- nvinfo : EIATTR_REGCOUNT
	.align		4
        /*0000*/ 	.byte	0x04, 0x2f
        /*0002*/ 	.short	(.L_1 - .L_0)
	.align		4
.L_0:
        /*0004*/ 	.word	index@(triton_mm)
        /*0008*/ 	.word	0x00000022


	//----- nvinfo : EIATTR_MIN_STACK_SIZE
	.align		4
.L_1:
        /*000c*/ 	.byte	0x04, 0x12
        /*000e*/ 	.short	(.L_3 - .L_2)
	.align		4
.L_2:
        /*0010*/ 	.word	index@(triton_mm)
        /*0014*/ 	.word	0x00000000


	//----- nvinfo : EIATTR_FRAME_SIZE
	.align		4
.L_3:
        /*0018*/ 	.byte	0x04, 0x11
        /*001a*/ 	.short	(.L_5 - .L_4)
	.align		4
.L_4:
        /*001c*/ 	.word	index@(triton_mm)
        /*0020*/ 	.word	0x00000000


	//----- nvinfo : EIATTR_MIN_STACK_SIZE
	.align		4
.L_5:
        /*0024*/ 	.byte	0x04, 0x12
        /*0026*/ 	.short	(.L_7 - .L_6)
	.align		4
.L_6:
        /*0028*/ 	.word	index@(triton_mm)
        /*002c*/ 	.word	0x00000000
.L_7:


//--------------------- .nv.info.triton_mm        --------------------------
	.section	.nv.info.triton_mm,"",@"SHT_CUDA_INFO"
	.sectionflags	@""
	.align	4


	//----- nvinfo : EIATTR_CUDA_API_VERSION
	.align		4
        /*0000*/ 	.byte	0x04, 0x37
        /*0002*/ 	.short	(.L_9 - .L_8)
.L_8:
        /*0004*/ 	.word	0x0000007c


	//----- nvinfo : EIATTR_KPARAM_INFO
	.align		4
.L_9:
        /*0008*/ 	.byte	0x04, 0x17
        /*000a*/ 	.short	(.L_11 - .L_10)
.L_10:
        /*000c*/ 	.word	0x00000000
        /*0010*/ 	.short	0x0002
        /*0012*/ 	.short	0x0010
        /*0014*/ 	.byte	0x00, 0xf0, 0x21, 0x00


	//----- nvinfo : EIATTR_KPARAM_INFO
	.align		4
.L_11:
        /*0018*/ 	.byte	0x04, 0x17
        /*001a*/ 	.short	(.L_13 - .L_12)
.L_12:
        /*001c*/ 	.word	0x00000000
        /*0020*/ 	.short	0x0001
        /*0022*/ 	.short	0x0008
        /*0024*/ 	.byte	0x00, 0xf0, 0x21, 0x00


	//----- nvinfo : EIATTR_KPARAM_INFO
	.align		4
.L_13:
        /*0028*/ 	.byte	0x04, 0x17
        /*002a*/ 	.short	(.L_15 - .L_14)
.L_14:
        /*002c*/ 	.word	0x00000000
        /*0030*/ 	.short	0x0000
        /*0032*/ 	.short	0x0000
        /*0034*/ 	.byte	0x00, 0xf0, 0x21, 0x00


	//----- nvinfo : EIATTR_SPARSE_MMA_MASK
	.align		4
.L_15:
        /*0038*/ 	.byte	0x03, 0x50
        /*003a*/ 	.short	0x0000


	//----- nvinfo : EIATTR_MAXREG_COUNT
	.align		4
        /*003c*/ 	.byte	0x03, 0x1b
        /*003e*/ 	.short	0x00ff


	//----- nvinfo : EIATTR_COOP_GROUP_MASK_REGIDS
	.align		4
        /*0040*/ 	.byte	0x04, 0x29
        /*0042*/ 	.short	(.L_17 - .L_16)


	//   ....[0]....
.L_16:
        /*0044*/ 	.word	0xffffffff


	//----- nvinfo : EIATTR_COOP_GROUP_INSTR_OFFSETS
	.align		4
.L_17:
        /*0048*/ 	.byte	0x04, 0x28
        /*004a*/ 	.short	(.L_19 - .L_18)


	//   ....[0]....
.L_18:
        /*004c*/ 	.word	0x00000410


	//----- nvinfo : EIATTR_EXIT_INSTR_OFFSETS
	.align		4
.L_19:
        /*0050*/ 	.byte	0x04, 0x1c
        /*0052*/ 	.short	(.L_21 - .L_20)


	//   ....[0]....
.L_20:
        /*0054*/ 	.word	0x00000e70


	//   ....[1]....
        /*0058*/ 	.word	0x00000ed0


	//----- nvinfo : EIATTR_MAX_THREADS
	.align		4
.L_21:
        /*005c*/ 	.byte	0x04, 0x05
        /*005e*/ 	.short	(.L_23 - .L_22)
.L_22:
        /*0060*/ 	.word	0x00000100
        /*0064*/ 	.word	0x00000001
        /*0068*/ 	.word	0x00000001


	//----- nvinfo : EIATTR_CBANK_PARAM_SIZE
	.align		4
.L_23:
        /*006c*/ 	.byte	0x03, 0x19
        /*006e*/ 	.short	0x0018


	//----- nvinfo : EIATTR_PARAM_CBANK
	.align		4
        /*0070*/ 	.byte	0x04, 0x0a
        /*0072*/ 	.short	(.L_25 - .L_24)
	.align		4
.L_24:
        /*0074*/ 	.word	index@(.nv.constant0.triton_mm)
        /*0078*/ 	.short	0x0210
        /*007a*/ 	.short	0x0018


	//----- nvinfo : EIATTR_SW_WAR
	.align		4
.L_25:
        /*007c*/ 	.byte	0x04, 0x36
        /*007e*/ 	.short	(.L_27 - .L_26)
.L_26:
        /*0080*/ 	.word	0x00000008
.L_27:


//--------------------- .nv.callgraph             --------------------------
	.section	.nv.callgraph,"",@"SHT_CUDA_CALLGRAPH"
	.align	4
	.sectionentsize	8
	.align		4
        /*0000*/ 	.word	0x00000000
	.align		4
        /*0004*/ 	.word	0xffffffff
	.align		4
        /*0008*/ 	.word	0x00000000
	.align		4
        /*000c*/ 	.word	0xfffffffe
	.align		4
        /*0010*/ 	.word	0x00000000
	.align		4
        /*0014*/ 	.word	0xfffffffd
	.align		4
        /*0018*/ 	.word	0x00000000
	.align		4
        /*001c*/ 	.word	0xfffffffc


//--------------------- .text.triton_mm           --------------------------
	.section	.text.triton_mm,"ax",@progbits
	.sectionflags	@"SHF_BARRIERS=1"
	.align	128
        .global         triton_mm
        .type           triton_mm,@function
        .size           triton_mm,(.L_x_1 - triton_mm)
        .other          triton_mm,@"STO_CUDA_ENTRY STV_DEFAULT"
triton_mm:
.text.triton_mm:
[----:B------:R-:W1:Y:S02]  /*0000*/  LDC R1, c[0x0][0x28] ;  /* 0x00000a00ff017b82 */ /* 0x000e640000000800 */
[----:B------:R-:W2:Y:S01]  /*0010*/  S2R R9, SR_CTAID.X ;  /* 0x0000000000097919 */ /* 0x000ea20000002500 */
[----:B------:R-:W-:Y:S01]  /*0020*/  IMAD.MOV.U32 R5, RZ, RZ, -0x8 ;  /* 0xfffffff8ff057424 */ /* 0x000fe200078e00ff */
[----:B------:R-:W3:Y:S01]  /*0030*/  S2UR UR16, SR_CgaCtaId ;  /* 0x00000000001079c3 */ /* 0x000ee20000008800 */
[----:B------:R-:W-:Y:S01]  /*0040*/  UMOV UR4, 0x400 ;  /* 0x0000040000047882 */ /* 0x000fe20000000000 */
[----:B------:R-:W-:Y:S01]  /*0050*/  ULDC.64 UR18, c[0x0][0x208] ;  /* 0x0000820000127ab9 */ /* 0x000fe20000000a00 */
[----:B------:R-:W-:Y:S01]  /*0060*/  UMOV UR14, 0x1000002 ;  /* 0x01000002000e7882 */ /* 0x000fe20000000000 */
[----:B------:R-:W-:Y:S01]  /*0070*/  UMOV UR15, 0x80000020 ;  /* 0x80000020000f7882 */ /* 0x000fe20000000000 */
[----:B---3--:R-:W-:-:S04]  /*0080*/  UPRMT UR16, UR16, 0x654, UR4 ;  /* 0x0000065410107896 */ /* 0x008fc80008000004 */
[----:B------:R-:W-:Y:S01]  /*0090*/  UIADD3 UR4, UR16, 0x5000, URZ ;  /* 0x0000500010047890 */ /* 0x000fe2000fffe03f */
[----:B--2---:R-:W-:Y:S01]  /*00a0*/  IMAD.HI R2, R9, 0x2aaaaaab, RZ ;  /* 0x2aaaaaab09027827 */ /* 0x004fe200078e02ff */
[----:B------:R-:W-:Y:S02]  /*00b0*/  USHF.R.U32.HI UR5, URZ, 0x4, UR16 ;  /* 0x000000043f057899 */ /* 0x000fe40008011610 */
[----:B------:R-:W-:Y:S02]  /*00c0*/  USHF.R.U32.HI UR4, URZ, 0x4, UR4 ;  /* 0x000000043f047899 */ /* 0x000fe40008011604 */
[----:B------:R-:W-:Y:S01]  /*00d0*/  SHF.R.U32.HI R3, RZ, 0x1f, R2 ;  /* 0x0000001fff037819 */ /* 0x000fe20000011602 */
[----:B------:R-:W-:Y:S02]  /*00e0*/  ULOP3.LUT UR8, UR5, 0x3fff, URZ, 0xc0, !UPT ;  /* 0x00003fff05087892 */ /* 0x000fe4000f8ec03f */
[----:B------:R-:W-:Y:S01]  /*00f0*/  ULOP3.LUT UR4, UR4, 0x3fff, URZ, 0xc0, !UPT ;  /* 0x00003fff04047892 */ /* 0x000fe2000f8ec03f */
[----:B------:R-:W-:Y:S01]  /*0100*/  LEA.HI.SX32 R2, R2, R3, 0x19 ;  /* 0x0000000302027211 */ /* 0x000fe200078fcaff */
[----:B------:R-:W-:-:S04]  /*0110*/  UMOV UR5, URZ ;  /* 0x0000003f00057c82 */ /* 0x000fc80008000000 */
[C---:B------:R-:W-:Y:S01]  /*0120*/  IMAD R0, R2.reuse, R5, 0x40 ;  /* 0x0000004002007424 */ /* 0x040fe200078e0205 */
[----:B------:R-:W-:Y:S01]  /*0130*/  UMOV UR7, UR4 ;  /* 0x0000000400077c82 */ /* 0x000fe20008000000 */
[----:B------:R-:W-:Y:S01]  /*0140*/  IMAD R6, R2, -0x300, R9 ;  /* 0xfffffd0002067824 */ /* 0x000fe200078e0209 */
[----:B------:R-:W-:Y:S02]  /*0150*/  UMOV UR9, UR4 ;  /* 0x0000000400097c82 */ /* 0x000fe40008000000 */
[----:B------:R-:W-:Y:S02]  /*0160*/  VIMNMX R3, R0, 0x8, PT ;  /* 0x0000000800037848 */ /* 0x000fe40003fe0100 */
[----:B------:R-:W-:Y:S02]  /*0170*/  IABS R10, R6 ;  /* 0x00000006000a7213 */ /* 0x000fe40000000000 */
[-C--:B------:R-:W-:Y:S02]  /*0180*/  IABS R8, R3.reuse ;  /* 0x0000000300087213 */ /* 0x080fe40000000000 */
[----:B------:R-:W-:-:S02]  /*0190*/  IABS R11, R3 ;  /* 0x00000003000b7213 */ /* 0x000fc40000000000 */
[----:B------:R-:W2:Y:S01]  /*01a0*/  I2F.RP R0, R8 ;  /* 0x0000000800007306 */ /* 0x000ea20000209400 */
[----:B------:R-:W-:Y:S02]  /*01b0*/  LOP3.LUT R6, R6, R3, RZ, 0x3c, !PT ;  /* 0x0000000306067212 */ /* 0x000fe400078e3cff */
[----:B------:R-:W-:Y:S02]  /*01c0*/  IMAD.MOV R11, RZ, RZ, -R11 ;  /* 0x000000ffff0b7224 */ /* 0x000fe400078e0a0b */
[----:B------:R-:W-:-:S03]  /*01d0*/  ISETP.GE.AND P2, PT, R6, RZ, PT ;  /* 0x000000ff0600720c */ /* 0x000fc60003f46270 */
[----:B--2---:R-:W2:Y:S02]  /*01e0*/  MUFU.RCP R0, R0 ;  /* 0x0000000000007308 */ /* 0x004ea40000001000 */
[----:B--2---:R-:W-:Y:S01]  /*01f0*/  VIADD R4, R0, 0xffffffe ;  /* 0x0ffffffe00047836 */ /* 0x004fe20000000000 */
[----:B------:R-:W-:-:S05]  /*0200*/  IABS R0, R9 ;  /* 0x0000000900007213 */ /* 0x000fca0000000000 */
[----:B------:R2:W3:Y:S02]  /*0210*/  F2I.FTZ.U32.TRUNC.NTZ R5, R4 ;  /* 0x0000000400057305 */ /* 0x0004e4000021f000 */
[----:B--2---:R-:W-:Y:S02]  /*0220*/  IMAD.MOV.U32 R4, RZ, RZ, RZ ;  /* 0x000000ffff047224 */ /* 0x004fe400078e00ff */
[----:B---3--:R-:W-:-:S04]  /*0230*/  IMAD.MOV R7, RZ, RZ, -R5 ;  /* 0x000000ffff077224 */ /* 0x008fc800078e0a05 */
[----:B------:R-:W-:-:S04]  /*0240*/  IMAD R7, R7, R8, RZ ;  /* 0x0000000807077224 */ /* 0x000fc800078e02ff */
[----:B------:R-:W-:-:S06]  /*0250*/  IMAD.HI.U32 R5, R5, R7, R4 ;  /* 0x0000000705057227 */ /* 0x000fcc00078e0004 */
[----:B------:R-:W-:-:S04]  /*0260*/  IMAD.HI.U32 R4, R5, R10, RZ ;  /* 0x0000000a05047227 */ /* 0x000fc800078e00ff */
[----:B------:R-:W-:-:S04]  /*0270*/  IMAD.HI.U32 R5, R5, R0, RZ ;  /* 0x0000000005057227 */ /* 0x000fc800078e00ff */
[-C--:B------:R-:W-:Y:S02]  /*0280*/  IMAD R7, R4, R11.reuse, R10 ;  /* 0x0000000b04077224 */ /* 0x080fe400078e020a */
[----:B------:R-:W-:Y:S02]  /*0290*/  IMAD R5, R5, R11, R0 ;  /* 0x0000000b05057224 */ /* 0x000fe400078e0200 */
[----:B------:R-:W2:Y:S01]  /*02a0*/  S2R R0, SR_TID.X ;  /* 0x0000000000007919 */ /* 0x000ea20000002100 */
[C---:B------:R-:W-:Y:S02]  /*02b0*/  ISETP.GT.U32.AND P3, PT, R8.reuse, R7, PT ;  /* 0x000000070800720c */ /* 0x040fe40003f64070 */
[----:B------:R-:W-:-:S11]  /*02c0*/  ISETP.GT.U32.AND P0, PT, R8, R5, PT ;  /* 0x000000050800720c */ /* 0x000fd60003f04070 */
[--C-:B------:R-:W-:Y:S02]  /*02d0*/  @!P3 IMAD.IADD R7, R7, 0x1, -R8.reuse ;  /* 0x000000010707b824 */ /* 0x100fe400078e0a08 */
[----:B------:R-:W-:Y:S02]  /*02e0*/  @!P0 IMAD.IADD R5, R5, 0x1, -R8 ;  /* 0x0000000105058824 */ /* 0x000fe400078e0a08 */
[----:B------:R-:W-:Y:S01]  /*02f0*/  @!P3 VIADD R4, R4, 0x1 ;  /* 0x000000010404b836 */ /* 0x000fe20000000000 */
[----:B------:R-:W-:Y:S02]  /*0300*/  ISETP.GE.U32.AND P0, PT, R7, R8, PT ;  /* 0x000000080700720c */ /* 0x000fe40003f06070 */
[----:B------:R-:W-:Y:S02]  /*0310*/  ISETP.GT.U32.AND P1, PT, R8, R5, PT ;  /* 0x000000050800720c */ /* 0x000fe40003f24070 */
[----:B------:R-:W-:-:S09]  /*0320*/  ISETP.GE.AND P3, PT, R9, RZ, PT ;  /* 0x000000ff0900720c */ /* 0x000fd20003f66270 */
[----:B------:R-:W-:Y:S01]  /*0330*/  @P0 VIADD R4, R4, 0x1 ;  /* 0x0000000104040836 */ /* 0x000fe20000000000 */
[----:B------:R-:W-:Y:S01]  /*0340*/  ISETP.NE.AND P0, PT, R3, RZ, PT ;  /* 0x000000ff0300720c */ /* 0x000fe20003f05270 */
[----:B------:R-:W-:Y:S01]  /*0350*/  @!P1 IMAD.IADD R5, R5, 0x1, -R8 ;  /* 0x0000000105059824 */ /* 0x000fe200078e0a08 */
[----:B--2---:R-:W-:Y:S01]  /*0360*/  SHF.R.U32.HI R6, RZ, 0x5, R0 ;  /* 0x00000005ff067819 */ /* 0x004fe20000011600 */
[----:B------:R-:W-:Y:S01]  /*0370*/  IMAD.MOV.U32 R7, RZ, RZ, R4 ;  /* 0x000000ffff077224 */ /* 0x000fe200078e0004 */
[----:B------:R-:W-:Y:S01]  /*0380*/  LOP3.LUT R4, RZ, R3, RZ, 0x33, !PT ;  /* 0x00000003ff047212 */ /* 0x000fe200078e33ff */
[----:B------:R-:W-:Y:S01]  /*0390*/  @!P3 IMAD.MOV R5, RZ, RZ, -R5 ;  /* 0x000000ffff05b224 */ /* 0x000fe200078e0a05 */
[--C-:B------:R-:W-:Y:S01]  /*03a0*/  SHF.R.U32.HI R3, RZ, 0x3, R0.reuse ;  /* 0x00000003ff037819 */ /* 0x100fe20000011600 */
[----:B------:R-:W-:Y:S01]  /*03b0*/  @!P2 IMAD.MOV R7, RZ, RZ, -R7 ;  /* 0x000000ffff07a224 */ /* 0x000fe200078e0a07 */
[----:B------:R-:W-:Y:S01]  /*03c0*/  SHF.R.U32.HI R9, RZ, 0x3, R0 ;  /* 0x00000003ff097819 */ /* 0x000fe20000011600 */
[----:B------:R-:W-:Y:S01]  /*03d0*/  IMAD.SHL.U32 R14, R0, 0x4, RZ ;  /* 0x00000004000e7824 */ /* 0x000fe200078e00ff */
[----:B------:R-:W-:-:S02]  /*03e0*/  LOP3.LUT R10, R6, 0x7fffffc, RZ, 0xc0, !PT ;  /* 0x07fffffc060a7812 */ /* 0x000fc400078ec0ff */
[----:B------:R-:W-:Y:S02]  /*03f0*/  SEL R8, R4, R7, !P0 ;  /* 0x0000000704087207 */ /* 0x000fe40004000000 */
[----:B------:R-:W-:Y:S01]  /*0400*/  SGXT.U32 R7, R3, 0x5 ;  /* 0x000000050307781a */ /* 0x000fe20000000000 */
[----:B------:R2:W3:Y:S01]  /*0410*/  SHFL.IDX PT, R16, R10, RZ, 0x1f ;  /* 0x00001fff0a107589 */ /* 0x0004e200000e0000 */
[----:B------:R-:W-:Y:S01]  /*0420*/  LOP3.LUT R3, R9, R0, RZ, 0x3c, !PT ;  /* 0x0000000009037212 */ /* 0x000fe200078e3cff */
[----:B------:R-:W-:Y:S01]  /*0430*/  IMAD.SHL.U32 R8, R8, 0x20, RZ ;  /* 0x0000002008087824 */ /* 0x000fe200078e00ff */
[----:B------:R-:W-:Y:S02]  /*0440*/  SEL R5, R4, R5, !P0 ;  /* 0x0000000504057207 */ /* 0x000fe40004000000 */
[----:B------:R-:W-:Y:S01]  /*0450*/  SHF.R.U32.HI R11, RZ, 0x2, R0 ;  /* 0x00000002ff0b7819 */ /* 0x000fe20000011600 */
[----:B------:R-:W-:Y:S01]  /*0460*/  IMAD.SHL.U32 R3, R3, 0x4, RZ ;  /* 0x0000000403037824 */ /* 0x000fe200078e00ff */
[----:B------:R-:W-:Y:S01]  /*0470*/  LOP3.LUT R6, R8, R7, RZ, 0xfc, !PT ;  /* 0x0000000708067212 */ /* 0x000fe200078efcff */
[----:B------:R-:W-:Y:S01]  /*0480*/  IMAD R2, R2, 0x8, R5 ;  /* 0x0000000802027824 */ /* 0x000fe200078e0205 */
[----:B--2---:R-:W-:-:S02]  /*0490*/  LOP3.LUT R10, R14, 0x4, RZ, 0xc0, !PT ;  /* 0x000000040e0a7812 */ /* 0x004fc400078ec0ff */
[----:B------:R-:W-:Y:S01]  /*04a0*/  SGXT.U32 R11, R11, 0x6 ;  /* 0x000000060b0b781a */ /* 0x000fe20000000000 */
[----:B------:R-:W-:Y:S01]  /*04b0*/  IMAD.HI R4, R6, 0x2aaaaaab, RZ ;  /* 0x2aaaaaab06047827 */ /* 0x000fe200078e02ff */
[----:B------:R-:W-:Y:S02]  /*04c0*/  LOP3.LUT R12, R10, 0x18, R3, 0xf8, !PT ;  /* 0x000000180a0c7812 */ /* 0x000fe400078ef803 */
[----:B------:R-:W-:Y:S01]  /*04d0*/  SHF.R.S32.HI R13, RZ, 0x19, R2 ;  /* 0x00000019ff0d7819 */ /* 0x000fe20000011402 */
[----:B------:R-:W-:Y:S01]  /*04e0*/  IMAD.SHL.U32 R10, R2, 0x40, RZ ;  /* 0x00000040020a7824 */ /* 0x000fe200078e00ff */
[----:B------:R-:W-:Y:S01]  /*04f0*/  SHF.R.U32.HI R5, RZ, 0x1f, R4 ;  /* 0x0000001fff057819 */ /* 0x000fe20000011604 */
[----:B------:R-:W2:Y:S01]  /*0500*/  LDC.64 R2, c[0x0][0x210] ;  /* 0x00008400ff027b82 */ /* 0x000ea20000000a00 */
[----:B------:R-:W-:Y:S01]  /*0510*/  SGXT R13, R13, 0x1 ;  /* 0x000000010d0d781a */ /* 0x000fe20000000200 */
[----:B------:R-:W-:Y:S01]  /*0520*/  IMAD R7, R7, 0x20, R12 ;  /* 0x0000002007077824 */ /* 0x000fe200078e020c */
[----:B------:R-:W-:-:S02]  /*0530*/  LOP3.LUT R10, R10, R11, RZ, 0xfc, !PT ;  /* 0x0000000b0a0a7212 */ /* 0x000fc400078efcff */
[----:B------:R-:W-:Y:S02]  /*0540*/  LEA.HI R15, R4, R5, RZ, 0x17 ;  /* 0x00000005040f7211 */ /* 0x000fe400078fb8ff */
[----:B------:R-:W-:Y:S01]  /*0550*/  LEA.HI R12, R13, R10, RZ, 0xc ;  /* 0x0000000a0d0c7211 */ /* 0x000fe200078f60ff */
[----:B------:R-:W4:Y:S01]  /*0560*/  LDC.64 R4, c[0x0][0x218] ;  /* 0x00008600ff047b82 */ /* 0x000f220000000a00 */
[----:B------:R-:W-:Y:S01]  /*0570*/  IMAD.SHL.U32 R13, R0, 0x8, RZ ;  /* 0x00000008000d7824 */ /* 0x000fe200078e00ff */
[----:B------:R-:W-:Y:S01]  /*0580*/  LOP3.LUT R17, R14, 0x1c, RZ, 0xc0, !PT ;  /* 0x0000001c0e117812 */ /* 0x000fe200078ec0ff */
[----:B------:R-:W-:Y:S01]  /*0590*/  IMAD R6, R15, -0xc00, R6 ;  /* 0xfffff4000f067824 */ /* 0x000fe200078e0206 */
[----:B------:R-:W-:Y:S02]  /*05a0*/  LOP3.LUT R15, R12, 0x3fff000, RZ, 0xc0, !PT ;  /* 0x03fff0000c0f7812 */ /* 0x000fe400078ec0ff */
[----:B------:R-:W-:Y:S01]  /*05b0*/  LOP3.LUT R12, R13, 0x18, RZ, 0xc0, !PT ;  /* 0x000000180d0c7812 */ /* 0x000fe200078ec0ff */
[----:B------:R-:W-:Y:S01]  /*05c0*/  IMAD R17, R6, 0x40, R17 ;  /* 0x0000004006117824 */ /* 0x000fe200078e0211 */
[----:B------:R-:W-:Y:S01]  /*05d0*/  LOP3.LUT R6, R13, 0x18, R0, 0x48, !PT ;  /* 0x000000180d067812 */ /* 0x000fe200078e4800 */
[----:B------:R-:W-:Y:S01]  /*05e0*/  IMAD.IADD R15, R10, 0x1, -R15 ;  /* 0x000000010a0f7824 */ /* 0x000fe200078e0a0f */
[----:B------:R-:W-:Y:S01]  /*05f0*/  LEA R19, R7, UR16, 0x1 ;  /* 0x0000001007137c11 */ /* 0x000fe2000f8e08ff */
[----:B------:R-:W-:Y:S01]  /*0600*/  IMAD.MOV.U32 R7, RZ, RZ, -0x7fffffe0 ;  /* 0x80000020ff077424 */ /* 0x000fe200078e00ff */
[----:B------:R-:W-:Y:S01]  /*0610*/  SHF.R.U32.HI R14, RZ, 0x1, R0 ;  /* 0x00000001ff0e7819 */ /* 0x000fe20000011600 */
[----:B------:R-:W-:Y:S01]  /*0620*/  IMAD R15, R15, 0x40, R12 ;  /* 0x000000400f0f7824 */ /* 0x000fe200078e020c */
[----:B---3--:R-:W-:-:S02]  /*0630*/  R2UR UR6, R16 ;  /* 0x00000000100672ca */ /* 0x008fc400000e0000 */
[----:B------:R-:W-:Y:S01]  /*0640*/  LOP3.LUT R18, R14, 0x40, RZ, 0xc0, !PT ;  /* 0x000000400e127812 */ /* 0x000fe200078ec0ff */
[----:B--2---:R-:W-:Y:S01]  /*0650*/  IMAD.WIDE R2, R15, 0x2, R2 ;  /* 0x000000020f027825 */ /* 0x004fe200078e0202 */
[----:B------:R-:W-:Y:S02]  /*0660*/  LOP3.LUT R9, R9, 0x10, RZ, 0xc0, !PT ;  /* 0x0000001009097812 */ /* 0x000fe400078ec0ff */
[C---:B------:R-:W-:Y:S01]  /*0670*/  LOP3.LUT R16, R18.reuse, 0x800000, RZ, 0xfc, !PT ;  /* 0x0080000012107812 */ /* 0x040fe200078efcff */
[C---:B------:R-:W-:Y:S01]  /*0680*/  IMAD R15, R11.reuse, 0x20, R6 ;  /* 0x000000200b0f7824 */ /* 0x040fe200078e0206 */
[----:B------:R-:W-:Y:S01]  /*0690*/  LOP3.LUT R6, R18, 0x800002, RZ, 0xfc, !PT ;  /* 0x0080000212067812 */ /* 0x000fe200078efcff */
[----:B------:R-:W-:Y:S01]  /*06a0*/  IMAD R11, R11, 0x28, R12 ;  /* 0x000000280b0b7824 */ /* 0x000fe200078e020c */
[----:B------:R-:W-:Y:S01]  /*06b0*/  LOP3.LUT R13, R8, 0x18, R13, 0xf8, !PT ;  /* 0x00000018080d7812 */ /* 0x000fe200078ef80d */
[----:B----4-:R-:W-:Y:S01]  /*06c0*/  IMAD.WIDE R4, R17, 0x2, R4 ;  /* 0x0000000211047825 */ /* 0x010fe200078e0204 */
[----:B------:R-:W-:Y:S01]  /*06d0*/  LEA R15, R15, UR16, 0x1 ;  /* 0x000000100f0f7c11 */ /* 0x000fe2000f8e08ff */
[----:B------:R-:W-:Y:S01]  /*06e0*/  USHF.L.U32 UR6, UR6, 0x6, URZ ;  /* 0x0000000606067899 */ /* 0x000fe2000800063f */
[----:B------:R-:W-:Y:S01]  /*06f0*/  LEA R11, R11, UR16, 0x1 ;  /* 0x000000100b0b7c11 */ /* 0x000fe2000f8e08ff */
[----:B------:R-:W-:-:S02]  /*0700*/  IMAD.MOV.U32 R18, RZ, RZ, R16 ;  /* 0x000000ffff127224 */ /* 0x000fc400078e0010 */
[----:B------:R-:W-:Y:S01]  /*0710*/  @!PT LDS RZ, [RZ] ;  /* 0x00000000fffff984 */ /* 0x000fe20000000800 */
[----:B------:R-:W-:Y:S01]  /*0720*/  @!PT LDS RZ, [RZ] ;  /* 0x00000000fffff984 */ /* 0x000fe20000000800 */
[----:B------:R2:W-:Y:S01]  /*0730*/  LDGSTS.E.BYPASS.128 [R15], desc[UR18][R2.64] ;  /* 0x00000000020f7fae */ /* 0x0005e2000b901c52 */
[----:B------:R-:W-:Y:S01]  /*0740*/  IMAD.MOV.U32 R17, RZ, RZ, -0x7fffffe0 ;  /* 0x80000020ff117424 */ /* 0x000fe200078e00ff */
[----:B------:R-:W-:Y:S01]  /*0750*/  ULOP3.LUT UR12, UR6, 0xc0, URZ, 0xc0, !UPT ;  /* 0x000000c0060c7892 */ /* 0x000fe2000f8ec03f */
[----:B------:R-:W-:Y:S01]  /*0760*/  IADD3 R20, P0, R18, UR7, RZ ;  /* 0x0000000712147c10 */ /* 0x000fe2000ff1e0ff */
[----:B------:R-:W0:Y:S01]  /*0770*/  LDGDEPBAR ;  /* 0x00000000000079af */ /* 0x000e220000000000 */
[----:B------:R-:W-:Y:S01]  /*0780*/  IMAD.MOV.U32 R18, RZ, RZ, R17 ;  /* 0x000000ffff127224 */ /* 0x000fe200078e0011 */
[----:B------:R-:W-:Y:S01]  /*0790*/  UMOV UR7, UR5 ;  /* 0x0000000500077c82 */ /* 0x000fe20008000000 */
[----:B------:R-:W-:Y:S01]  /*07a0*/  UIADD3 UR8, UP0, UR12, UR8, URZ ;  /* 0x000000080c087290 */ /* 0x000fe2000ff1e03f */
[----:B------:R2:W-:Y:S01]  /*07b0*/  LDGSTS.E.64 [R19+0x5000], desc[UR18][R4.64] ;  /* 0x0500000004137fae */ /* 0x0005e2000b921a52 */
[----:B------:R-:W-:Y:S02]  /*07c0*/  R2UR UR6, R20 ;  /* 0x00000000140672ca */ /* 0x000fe400000e0000 */
[----:B------:R-:W-:Y:S01]  /*07d0*/  IADD3.X R21, R18, UR7, RZ, P0, !PT ;  /* 0x0000000712157c10 */ /* 0x000fe200087fe4ff */
[----:B------:R-:W0:Y:S01]  /*07e0*/  LDGDEPBAR ;  /* 0x00000000000079af */ /* 0x000e220000000000 */
[----:B------:R-:W-:Y:S01]  /*07f0*/  IMAD.MOV.U32 R18, RZ, RZ, R6 ;  /* 0x000000ffff127224 */ /* 0x000fe200078e0006 */
[----:B------:R-:W-:Y:S01]  /*0800*/  ULOP3.LUT UR4, UR8, 0x1000000, URZ, 0xfc, !UPT ;  /* 0x0100000008047892 */ /* 0x000fe2000f8efc3f */
[----:B------:R-:W-:Y:S01]  /*0810*/  R2UR UR7, R21 ;  /* 0x00000000150772ca */ /* 0x000fe200000e0000 */
[----:B------:R-:W-:Y:S01]  /*0820*/  BAR.SYNC.DEFER_BLOCKING 0x0 ;  /* 0x0000000000007b1d */ /* 0x000fe20000010000 */
[----:B------:R-:W-:Y:S01]  /*0830*/  IMAD.MOV.U32 R21, RZ, RZ, R7 ;  /* 0x000000ffff157224 */ /* 0x000fe200078e0007 */
[----:B------:R-:W-:Y:S01]  /*0840*/  IADD3 R20, P0, R18, UR9, RZ ;  /* 0x0000000912147c10 */ /* 0x000fe2000ff1e0ff */
[----:B------:R-:W-:Y:S01]  /*0850*/  UIADD3.X UR9, URZ, URZ, URZ, UP0, !UPT ;  /* 0x0000003f3f097290 */ /* 0x000fe200087fe43f */
[----:B------:R-:W-:-:S02]  /*0860*/  IMAD.MOV.U32 R18, RZ, RZ, R16 ;  /* 0x000000ffff127224 */ /* 0x000fc400078e0010 */
[----:B------:R-:W-:Y:S01]  /*0870*/  IADD3.X R21, R21, UR5, RZ, P0, !PT ;  /* 0x0000000515157c10 */ /* 0x000fe200087fe4ff */
[----:B------:R-:W-:Y:S01]  /*0880*/  ULOP3.LUT UR5, UR9, 0x80000020, URZ, 0xfc, !UPT ;  /* 0x8000002009057892 */ /* 0x000fe2000f8efc3f */
[----:B------:R-:W-:Y:S01]  /*0890*/  R2UR UR10, R20 ;  /* 0x00000000140a72ca */ /* 0x000fe200000e0000 */
[----:B------:R-:W-:Y:S01]  /*08a0*/  UIADD3.64 UR8, UR8, UR14, URZ ;  /* 0x0000000e08087297 */ /* 0x000fe2000fffe03f */
[----:B------:R-:W-:Y:S01]  /*08b0*/  R2UR UR11, R21 ;  /* 0x00000000150b72ca */ /* 0x000fe200000e0000 */
[----:B------:R-:W-:Y:S01]  /*08c0*/  @!PT LDS RZ, [RZ] ;  /* 0x00000000fffff984 */ /* 0x000fe20000000800 */
[----:B------:R-:W-:Y:S01]  /*08d0*/  @!PT LDS RZ, [RZ] ;  /* 0x00000000fffff984 */ /* 0x000fe20000000800 */
[----:B------:R-:W-:Y:S01]  /*08e0*/  @!PT LDS RZ, [RZ] ;  /* 0x00000000fffff984 */ /* 0x000fe20000000800 */
[----:B------:R2:W-:Y:S04]  /*08f0*/  LDGSTS.E.BYPASS.128 [R15+0x1000], desc[UR18][R2.64+0x40] ;  /* 0x01000040020f7fae */ /* 0x0005e8000b901c52 */
[----:B------:R-:W0:Y:S04]  /*0900*/  LDGDEPBAR ;  /* 0x00000000000079af */ /* 0x000e280000000000 */
[----:B------:R2:W-:Y:S04]  /*0910*/  LDGSTS.E.64 [R19+0x5800], desc[UR18][R4.64+0x40] ;  /* 0x0580004004137fae */ /* 0x0005e8000b921a52 */
[----:B------:R-:W0:Y:S01]  /*0920*/  LDGDEPBAR ;  /* 0x00000000000079af */ /* 0x000e220000000000 */
[----:B------:R-:W-:Y:S06]  /*0930*/  BAR.SYNC.DEFER_BLOCKING 0x0 ;  /* 0x0000000000007b1d */ /* 0x000fec0000010000 */
[----:B------:R-:W-:Y:S01]  /*0940*/  @!PT LDS RZ, [RZ] ;  /* 0x00000000fffff984 */ /* 0x000fe20000000800 */
[----:B------:R-:W-:Y:S01]  /*0950*/  @!PT LDS RZ, [RZ] ;  /* 0x00000000fffff984 */ /* 0x000fe20000000800 */
[----:B------:R-:W-:Y:S01]  /*0960*/  @!PT LDS RZ, [RZ] ;  /* 0x00000000fffff984 */ /* 0x000fe20000000800 */
[----:B------:R2:W-:Y:S04]  /*0970*/  LDGSTS.E.BYPASS.128 [R15+0x2000], desc[UR18][R2.64+0x80], !PT ;  /* 0x02000080020f7fae */ /* 0x0005e8000f901c52 */
[----:B------:R-:W0:Y:S04]  /*0980*/  LDGDEPBAR ;  /* 0x00000000000079af */ /* 0x000e280000000000 */
[----:B------:R2:W-:Y:S04]  /*0990*/  LDGSTS.E.64 [R19+0x6000], desc[UR18][R4.64+0x80], !PT ;  /* 0x0600008004137fae */ /* 0x0005e8000f921a52 */
        /* <DEDUP_REMOVED lines=9> */
[----:B------:R-:W-:-:S04]  /*0a30*/  DEPBAR.LE SB0, 0x6 ;  /* 0x000081800000791a */ /* 0x000fc80000000000 */
[----:B------:R-:W-:Y:S06]  /*0a40*/  BAR.SYNC.DEFER_BLOCKING 0x0 ;  /* 0x0000000000007b1d */ /* 0x000fec0000010000 */
[----:B------:R-:W-:-:S06]  /*0a50*/  WARPGROUP.ARRIVE ;  /* 0x00000000000079c5 */ /* 0x000fcc0000000000 */
[----:B------:R-:W-:Y:S01]  /*0a60*/  HGMMA.64x16x16.F32.BF16 R24, gdesc[UR4], RZ, !UPT ;  /* 0x00200000041879f0 */ /* 0x000fe2000c7018ff */
[----:B------:R-:W-:Y:S01]  /*0a70*/  UIADD3 UR4, UR16, 0x5800, URZ ;  /* 0x0000580010047890 */ /* 0x000fe2000fffe03f */
[----:B------:R-:W-:-:S03]  /*0a80*/  UMOV UR5, URZ ;  /* 0x0000003f00057c82 */ /* 0x000fc60008000000 */
[----:B------:R-:W-:-:S04]  /*0a90*/  USHF.R.U32.HI UR4, URZ, 0x4, UR4 ;  /* 0x000000043f047899 */ /* 0x000fc80008011604 */
[----:B------:R-:W-:-:S07]  /*0aa0*/  ULOP3.LUT UR4, UR4, 0x3fff, URZ, 0xc0, !UPT ;  /* 0x00003fff04047892 */ /* 0x000fce000f8ec03f */
[----:B------:R-:W-:Y:S02]  /*0ab0*/  UMOV UR6, UR4 ;  /* 0x0000000400067c82 */ /* 0x000fe40008000000 */
[----:B------:R-:W-:Y:S01]  /*0ac0*/  IADD3 R16, P0, R18, UR6, RZ ;  /* 0x0000000612107c10 */ /* 0x000fe2000ff1e0ff */
[----:B------:R-:W-:-:S03]  /*0ad0*/  UMOV UR6, UR5 ;  /* 0x0000000500067c82 */ /* 0x000fc60008000000 */
[----:B------:R-:W-:Y:S01]  /*0ae0*/  IADD3.X R17, R17, UR6, RZ, P0, !PT ;  /* 0x0000000611117c10 */ /* 0x000fe200087fe4ff */
[----:B------:R-:W-:-:S04]  /*0af0*/  UIADD3 UR6, UR16, 0x1000, URZ ;  /* 0x0000100010067890 */ /* 0x000fc8000fffe03f */
[----:B------:R-:W-:-:S04]  /*0b00*/  USHF.R.U32.HI UR6, URZ, 0x4, UR6 ;  /* 0x000000043f067899 */ /* 0x000fc80008011606 */
[----:B------:R-:W-:-:S04]  /*0b10*/  ULOP3.LUT UR6, UR6, 0x3fff, URZ, 0xc0, !UPT ;  /* 0x00003fff06067892 */ /* 0x000fc8000f8ec03f */
[----:B------:R-:W-:-:S03]  /*0b20*/  UIADD3 UR12, UP0, UR12, UR6, URZ ;  /* 0x000000060c0c7290 */ /* 0x000fc6000ff1e03f */
[----:B------:R-:W-:Y:S01]  /*0b30*/  UMOV UR6, UR4 ;  /* 0x0000000400067c82 */ /* 0x000fe20008000000 */
[----:B------:R-:W-:Y:S01]  /*0b40*/  UIADD3.X UR13, URZ, URZ, URZ, UP0, !UPT ;  /* 0x0000003f3f0d7290 */ /* 0x000fe200087fe43f */
[----:B------:R-:W-:Y:S01]  /*0b50*/  HGMMA.64x16x16.F32.BF16 R24, gdesc[UR8], R24, gsb0 ;  /* 0x00200000081879f0 */ /* 0x000fe20008001818 */
[----:B------:R-:W-:Y:S01]  /*0b60*/  R2UR UR10, R16 ;  /* 0x00000000100a72ca */ /* 0x000fe200000e0000 */
[----:B------:R-:W-:Y:S01]  /*0b70*/  ULOP3.LUT UR8, UR12, 0x1000000, URZ, 0xfc, !UPT ;  /* 0x010000000c087892 */ /* 0x000fe2000f8efc3f */
[----:B------:R-:W-:Y:S02]  /*0b80*/  WARPGROUP.DEPBAR.LE gsb0, 0x1 ;  /* 0x00008000000079c5 */ /* 0x000fe40000010100 */
[----:B------:R-:W-:Y:S01]  /*0b90*/  BAR.SYNC.DEFER_BLOCKING 0x0 ;  /* 0x0000000000007b1d */ /* 0x000fe20000010000 */
[----:B------:R-:W-:Y:S01]  /*0ba0*/  R2UR UR11, R17 ;  /* 0x00000000110b72ca */ /* 0x000fe200000e0000 */
[----:B------:R-:W-:Y:S01]  /*0bb0*/  ULOP3.LUT UR9, UR13, 0x80000020, URZ, 0xfc, !UPT ;  /* 0x800000200d097892 */ /* 0x000fe2000f8efc3f */
[----:B------:R-:W-:-:S05]  /*0bc0*/  IMAD.MOV.U32 R16, RZ, RZ, R6 ;  /* 0x000000ffff107224 */ /* 0x000fca00078e0006 */
[----:B------:R-:W-:-:S04]  /*0bd0*/  IADD3 R16, P0, R16, UR6, RZ ;  /* 0x0000000610107c10 */ /* 0x000fc8000ff1e0ff */
[----:B------:R-:W-:Y:S01]  /*0be0*/  IADD3.X R17, R7, UR5, RZ, P0, !PT ;  /* 0x0000000507117c10 */ /* 0x000fe200087fe4ff */
[----:B------:R-:W-:Y:S01]  /*0bf0*/  UIADD3.64 UR4, UR12, UR14, URZ ;  /* 0x0000000e0c047297 */ /* 0x000fe2000fffe03f */
[----:B------:R-:W-:Y:S02]  /*0c00*/  R2UR UR6, R16 ;  /* 0x00000000100672ca */ /* 0x000fe400000e0000 */
[----:B------:R-:W-:Y:S02]  /*0c10*/  R2UR UR7, R17 ;  /* 0x00000000110772ca */ /* 0x000fe400000e0000 */
[----:B------:R-:W-:Y:S02]  /*0c20*/  LOP3.LUT R7, R14, 0x30, RZ, 0xc0, !PT ;  /* 0x000000300e077812 */ /* 0x000fe400078ec0ff */
[----:B------:R-:W-:Y:S02]  /*0c30*/  LOP3.LUT R14, R9, 0x8, R14, 0xf8, !PT ;  /* 0x00000008090e7812 */ /* 0x000fe400078ef80e */
[----:B------:R-:W-:Y:S01]  /*0c40*/  LOP3.LUT R7, R7, 0xf, R0, 0xf8, !PT ;  /* 0x0000000f07077812 */ /* 0x000fe200078ef800 */
[----:B------:R-:W-:Y:S01]  /*0c50*/  @!PT LDS RZ, [RZ] ;  /* 0x00000000fffff984 */ /* 0x000fe20000000800 */
[----:B------:R-:W-:Y:S01]  /*0c60*/  @!PT LDS RZ, [RZ] ;  /* 0x00000000fffff984 */ /* 0x000fe20000000800 */
[----:B------:R-:W-:Y:S01]  /*0c70*/  @!PT LDS RZ, [RZ] ;  /* 0x00000000fffff984 */ /* 0x000fe20000000800 */
[----:B------:R2:W-:Y:S01]  /*0c80*/  LDGSTS.E.BYPASS.128 [R15+0x4000], desc[UR18][R2.64+0x100], !PT ;  /* 0x04000100020f7fae */ /* 0x0005e2000f901c52 */
[----:B------:R-:W-:-:S03]  /*0c90*/  ISETP.GE.AND P0, PT, R10, 0x1000, PT ;  /* 0x000010000a00780c */ /* 0x000fc60003f06270 */
[----:B------:R-:W-:Y:S01]  /*0ca0*/  IMAD R7, R7, 0x28, R14 ;  /* 0x0000002807077824 */ /* 0x000fe200078e020e */
[----:B------:R-:W0:Y:S01]  /*0cb0*/  LDGDEPBAR ;  /* 0x00000000000079af */ /* 0x000e220000000000 */
[----:B------:R-:W-:-:S03]  /*0cc0*/  ISETP.LT.AND P0, PT, R13, 0xc00, !P0 ;  /* 0x00000c000d00780c */ /* 0x000fc60004701270 */
[----:B------:R2:W-:Y:S01]  /*0cd0*/  LDGSTS.E.64 [R19+0x7000], desc[UR18][R4.64+0x100], !PT ;  /* 0x0700010004137fae */ /* 0x0005e2000f921a52 */
[----:B------:R-:W-:-:S03]  /*0ce0*/  LEA R7, R7, UR16, 0x1 ;  /* 0x0000001007077c11 */ /* 0x000fc6000f8e08ff */
[----:B------:R-:W0:Y:S01]  /*0cf0*/  LDGDEPBAR ;  /* 0x00000000000079af */ /* 0x000e220000000000 */
[----:B------:R-:W-:-:S04]  /*0d00*/  DEPBAR.LE SB0, 0x6 ;  /* 0x000081800000791a */ /* 0x000fc80000000000 */
[----:B------:R-:W-:Y:S06]  /*0d10*/  BAR.SYNC.DEFER_BLOCKING 0x0 ;  /* 0x0000000000007b1d */ /* 0x000fec0000010000 */
[----:B------:R-:W-:-:S06]  /*0d20*/  WARPGROUP.ARRIVE ;  /* 0x00000000000079c5 */ /* 0x000fcc0000000000 */
[----:B------:R-:W-:Y:S04]  /*0d30*/  HGMMA.64x16x16.F32.BF16 R24, gdesc[UR8], R24 ;  /* 0x00200000081879f0 */ /* 0x000fe80008701818 */
[----:B------:R-:W-:Y:S03]  /*0d40*/  HGMMA.64x16x16.F32.BF16 R24, gdesc[UR4], R24, gsb0 ;  /* 0x00200000041879f0 */ /* 0x000fe60008001818 */
[----:B------:R-:W-:Y:S02]  /*0d50*/  WARPGROUP.DEPBAR.LE gsb0, 0x1 ;  /* 0x00008000000079c5 */ /* 0x000fe40000010100 */
[----:B------:R-:W-:Y:S06]  /*0d60*/  BAR.SYNC.DEFER_BLOCKING 0x0 ;  /* 0x0000000000007b1d */ /* 0x000fec0000010000 */
[----:B------:R-:W-:Y:S01]  /*0d70*/  @!PT LDS RZ, [RZ] ;  /* 0x00000000fffff984 */ /* 0x000fe20000000800 */
[----:B------:R-:W-:Y:S01]  /*0d80*/  @!PT LDS RZ, [RZ] ;  /* 0x00000000fffff984 */ /* 0x000fe20000000800 */
[----:B------:R-:W-:Y:S01]  /*0d90*/  @!PT LDS RZ, [RZ] ;  /* 0x00000000fffff984 */ /* 0x000fe20000000800 */
[----:B------:R2:W-:Y:S04]  /*0da0*/  LDGSTS.E.BYPASS.128 [R15], desc[UR18][R2.64+0x140], !PT ;  /* 0x00000140020f7fae */ /* 0x0005e8000f901c52 */
[----:B------:R-:W0:Y:S04]  /*0db0*/  LDGDEPBAR ;  /* 0x00000000000079af */ /* 0x000e280000000000 */
[----:B------:R2:W-:Y:S04]  /*0dc0*/  LDGSTS.E.64 [R19+0x5000], desc[UR18][R4.64+0x140], !PT ;  /* 0x0500014004137fae */ /* 0x0005e8000f921a52 */
[----:B------:R-:W0:Y:S01]  /*0dd0*/  LDGDEPBAR ;  /* 0x00000000000079af */ /* 0x000e220000000000 */
[----:B------:R-:W-:-:S02]  /*0de0*/  WARPGROUP.DEPBAR.LE gsb0, 0x0 ;  /* 0x00008000000079c5 */ /* 0x000fc40000010000 */
[----:B------:R-:W-:Y:S02]  /*0df0*/  F2FP.BF16.F32.PACK_AB R24, R25, R24 ;  /* 0x000000181918723e */ /* 0x000fe400000010ff */
[----:B------:R-:W-:Y:S02]  /*0e00*/  F2FP.BF16.F32.PACK_AB R25, R27, R26 ;  /* 0x0000001a1b19723e */ /* 0x000fe400000010ff */
[----:B------:R-:W-:Y:S02]  /*0e10*/  F2FP.BF16.F32.PACK_AB R26, R29, R28 ;  /* 0x0000001c1d1a723e */ /* 0x000fe400000010ff */
[----:B------:R-:W-:Y:S01]  /*0e20*/  F2FP.BF16.F32.PACK_AB R27, R31, R30 ;  /* 0x0000001e1f1b723e */ /* 0x000fe200000010ff */
[----:B------:R-:W-:-:S04]  /*0e30*/  DEPBAR.LE SB0, 0x0 ;  /* 0x000080000000791a */ /* 0x000fc80000000000 */
[----:B------:R-:W-:Y:S06]  /*0e40*/  BAR.SYNC.DEFER_BLOCKING 0x0 ;  /* 0x0000000000007b1d */ /* 0x000fec0000010000 */
[----:B------:R2:W-:Y:S02]  /*0e50*/  STSM.16.M88.4 [R7], R24 ;  /* 0x0000001807007844 */ /* 0x0005e40000000200 */
[----:B------:R-:W-:Y:S06]  /*0e60*/  BAR.SYNC.DEFER_BLOCKING 0x0 ;  /* 0x0000000000007b1d */ /* 0x000fec0000010000 */
[----:B--2---:R-:W-:Y:S05]  /*0e70*/  @!P0 EXIT ;  /* 0x000000000000894d */ /* 0x004fea0003800000 */
[----:B------:R-:W1:Y:S01]  /*0e80*/  LDS.128 R4, [R11] ;  /* 0x000000000b047984 */ /* 0x000e620000000c00 */
[----:B------:R-:W2:Y:S01]  /*0e90*/  LDC.64 R2, c[0x0][0x220] ;  /* 0x00008800ff027b82 */ /* 0x000ea20000000a00 */
[----:B------:R-:W-:-:S04]  /*0ea0*/  IMAD R13, R10, 0xc00, R13 ;  /* 0x00000c000a0d7824 */ /* 0x000fc800078e020d */
[----:B--2---:R-:W-:-:S05]  /*0eb0*/  IMAD.WIDE R2, R13, 0x2, R2 ;  /* 0x000000020d027825 */ /* 0x004fca00078e0202 */
[----:B-1----:R-:W-:Y:S01]  /*0ec0*/  STG.E.128 desc[UR18][R2.64], R4 ;  /* 0x0000000402007986 */ /* 0x002fe2000c101d12 */
[----:B------:R-:W-:Y:S05]  /*0ed0*/  EXIT ;  /* 0x000000000000794d */ /* 0x000fea0003800000 */
.L_x_0:
[----:B------:R-:W-:-:S00]  /*0ee0*/  BRA `(.L_x_0) ;  /* 0xfffffffc00fc7947 */ /* 0x000fc0000383ffff */
[----:B------:R-:W-:-:S00]  /*0ef0*/  NOP ;  /* 0x0000000000007918 */ /* 0x000fc00000000000 */
        /* <DEDUP_REMOVED lines=8> */
.L_x_1:


//--------------------- .nv.shared.triton_mm      --------------------------
	.section	.nv.shared.triton_mm,"aw",@nobits
	.sectionflags	@""
	.align	16
	.zero		1024


//--------------------- .nv.constant0.triton_mm   --------------------------
	.section	.nv.constant0.triton_mm,"a",@progbits
	.sectionflags	@""
	.align	4
.nv.constant0.triton_mm:
	.zero		552
